//
// Generated by NVIDIA NVVM Compiler
//
// Compiler Build ID: CL-36424714
// Cuda compilation tools, release 13.0, V13.0.88
// Based on NVVM 20.0.0
//

.version 9.0
.target sm_100
.address_size 64

	// .globl	_Z13Convolution2DPfS_S_iiii

.visible .entry _Z13Convolution2DPfS_S_iiii(
	.param .u64 .ptr .align 1 _Z13Convolution2DPfS_S_iiii_param_0,
	.param .u64 .ptr .align 1 _Z13Convolution2DPfS_S_iiii_param_1,
	.param .u64 .ptr .align 1 _Z13Convolution2DPfS_S_iiii_param_2,
	.param .u32 _Z13Convolution2DPfS_S_iiii_param_3,
	.param .u32 _Z13Convolution2DPfS_S_iiii_param_4,
	.param .u32 _Z13Convolution2DPfS_S_iiii_param_5,
	.param .u32 _Z13Convolution2DPfS_S_iiii_param_6
)
{
	.reg .pred 	%p<95>;
	.reg .b32 	%r<95>;
	.reg .b32 	%f<101>;
	.reg .b64 	%rd<26>;

	ld.param.u64 	%rd10, [_Z13Convolution2DPfS_S_iiii_param_0];
	ld.param.u64 	%rd11, [_Z13Convolution2DPfS_S_iiii_param_1];
	ld.param.u32 	%r39, [_Z13Convolution2DPfS_S_iiii_param_3];
	ld.param.u32 	%r40, [_Z13Convolution2DPfS_S_iiii_param_4];
	ld.param.u32 	%r41, [_Z13Convolution2DPfS_S_iiii_param_5];
	ld.param.u32 	%r42, [_Z13Convolution2DPfS_S_iiii_param_6];
	cvta.to.global.u64 	%rd1, %rd11;
	cvta.to.global.u64 	%rd2, %rd10;
	mov.u32 	%r43, %ctaid.x;
	mov.u32 	%r44, %ntid.x;
	mul.lo.s32 	%r1, %r43, %r44;
	mov.u32 	%r2, %tid.x;
	add.s32 	%r3, %r1, %r2;
	mov.u32 	%r45, %ctaid.y;
	mov.u32 	%r46, %ntid.y;
	mov.u32 	%r47, %tid.y;
	mad.lo.s32 	%r4, %r45, %r46, %r47;
	setp.ge.s32 	%p2, %r4, %r40;
	setp.ge.s32 	%p3, %r3, %r39;
	or.pred  	%p4, %p3, %p2;
	mov.f32 	%f99, 0f00000000;
	@%p4 bra 	$L__BB0_47;
	shr.u32 	%r48, %r42, 31;
	add.s32 	%r49, %r42, %r48;
	shr.s32 	%r6, %r49, 1;
	neg.s32 	%r86, %r6;
	setp.gt.s32 	%p5, %r86, %r6;
	@%p5 bra 	$L__BB0_46;
	shr.u32 	%r50, %r41, 31;
	add.s32 	%r51, %r41, %r50;
	shr.s32 	%r8, %r51, 1;
	neg.s32 	%r7, %r8;
	setp.lt.s32 	%p6, %r8, %r7;
	@%p6 bra 	$L__BB0_46;
	sub.s32 	%r52, %r8, %r7;
	add.s32 	%r53, %r52, 1;
	and.b32  	%r9, %r53, 7;
	add.s32 	%r54, %r2, %r7;
	add.s32 	%r10, %r54, %r1;
	mov.f32 	%f99, 0f00000000;
$L__BB0_4:
	mov.u32 	%r11, %r86;
	setp.lt.u32 	%p7, %r52, 7;
	add.s32 	%r56, %r11, %r4;
	setp.gt.s32 	%p8, %r56, -1;
	setp.lt.s32 	%p9, %r56, %r40;
	and.pred  	%p1, %p8, %p9;
	mul.lo.s32 	%r12, %r56, %r39;
	add.s32 	%r57, %r11, %r6;
	mul.lo.s32 	%r13, %r57, %r41;
	add.s32 	%r14, %r13, %r8;
	mov.u32 	%r93, %r7;
	@%p7 bra 	$L__BB0_24;
	add.s32 	%r59, %r52, 1;
	and.b32  	%r60, %r59, -8;
	neg.s32 	%r87, %r60;
	add.s32 	%r91, %r7, 3;
	add.s32 	%r89, %r10, %r12;
	add.s32 	%r61, %r7, %r8;
	add.s32 	%r88, %r61, %r13;
	mov.u32 	%r90, %r10;
$L__BB0_6:
	.pragma "nounroll";
	setp.gt.s32 	%p10, %r90, -1;
	setp.lt.s32 	%p11, %r90, %r39;
	and.pred  	%p12, %p10, %p11;
	and.pred  	%p13, %p1, %p12;
	mul.wide.s32 	%rd12, %r89, 4;
	add.s64 	%rd3, %rd2, %rd12;
	mul.wide.s32 	%rd13, %r88, 4;
	add.s64 	%rd4, %rd1, %rd13;
	not.pred 	%p14, %p13;
	@%p14 bra 	$L__BB0_8;
	ld.global.f32 	%f44, [%rd3];
	ld.global.f32 	%f45, [%rd4];
	fma.rn.f32 	%f99, %f44, %f45, %f99;
$L__BB0_8:
	add.s32 	%r62, %r90, 1;
	setp.gt.s32 	%p15, %r62, -1;
	setp.lt.s32 	%p16, %r62, %r39;
	and.pred  	%p17, %p15, %p16;
	and.pred  	%p18, %p1, %p17;
	not.pred 	%p19, %p18;
	@%p19 bra 	$L__BB0_10;
	ld.global.f32 	%f46, [%rd3+4];
	ld.global.f32 	%f47, [%rd4+4];
	fma.rn.f32 	%f99, %f46, %f47, %f99;
$L__BB0_10:
	add.s32 	%r63, %r90, 2;
	setp.gt.s32 	%p20, %r63, -1;
	setp.lt.s32 	%p21, %r63, %r39;
	and.pred  	%p22, %p20, %p21;
	and.pred  	%p23, %p1, %p22;
	not.pred 	%p24, %p23;
	@%p24 bra 	$L__BB0_12;
	ld.global.f32 	%f48, [%rd3+8];
	ld.global.f32 	%f49, [%rd4+8];
	fma.rn.f32 	%f99, %f48, %f49, %f99;
$L__BB0_12:
	add.s32 	%r64, %r90, 3;
	setp.gt.s32 	%p25, %r64, -1;
	setp.lt.s32 	%p26, %r64, %r39;
	and.pred  	%p27, %p25, %p26;
	and.pred  	%p28, %p1, %p27;
	not.pred 	%p29, %p28;
	@%p29 bra 	$L__BB0_14;
	ld.global.f32 	%f50, [%rd3+12];
	ld.global.f32 	%f51, [%rd4+12];
	fma.rn.f32 	%f99, %f50, %f51, %f99;
$L__BB0_14:
	add.s32 	%r65, %r90, 4;
	setp.gt.s32 	%p30, %r65, -1;
	setp.lt.s32 	%p31, %r65, %r39;
	and.pred  	%p32, %p30, %p31;
	and.pred  	%p33, %p1, %p32;
	not.pred 	%p34, %p33;
	@%p34 bra 	$L__BB0_16;
	ld.global.f32 	%f52, [%rd3+16];
	ld.global.f32 	%f53, [%rd4+16];
	fma.rn.f32 	%f99, %f52, %f53, %f99;
$L__BB0_16:
	add.s32 	%r66, %r90, 5;
	setp.gt.s32 	%p35, %r66, -1;
	setp.lt.s32 	%p36, %r66, %r39;
	and.pred  	%p37, %p35, %p36;
	and.pred  	%p38, %p1, %p37;
	not.pred 	%p39, %p38;
	@%p39 bra 	$L__BB0_18;
	ld.global.f32 	%f54, [%rd3+20];
	ld.global.f32 	%f55, [%rd4+20];
	fma.rn.f32 	%f99, %f54, %f55, %f99;
$L__BB0_18:
	add.s32 	%r67, %r90, 6;
	setp.gt.s32 	%p40, %r67, -1;
	setp.lt.s32 	%p41, %r67, %r39;
	and.pred  	%p42, %p40, %p41;
	and.pred  	%p43, %p1, %p42;
	not.pred 	%p44, %p43;
	@%p44 bra 	$L__BB0_20;
	ld.global.f32 	%f56, [%rd3+24];
	ld.global.f32 	%f57, [%rd4+24];
	fma.rn.f32 	%f99, %f56, %f57, %f99;
$L__BB0_20:
	add.s32 	%r68, %r90, 7;
	setp.gt.s32 	%p45, %r68, -1;
	setp.lt.s32 	%p46, %r68, %r39;
	and.pred  	%p47, %p45, %p46;
	and.pred  	%p48, %p1, %p47;
	not.pred 	%p49, %p48;
	@%p49 bra 	$L__BB0_22;
	ld.global.f32 	%f58, [%rd3+28];
	ld.global.f32 	%f59, [%rd4+28];
	fma.rn.f32 	%f99, %f58, %f59, %f99;
$L__BB0_22:
	add.s32 	%r91, %r91, 8;
	add.s32 	%r90, %r90, 8;
	add.s32 	%r89, %r89, 8;
	add.s32 	%r88, %r88, 8;
	add.s32 	%r87, %r87, 8;
	setp.ne.s32 	%p50, %r87, 0;
	@%p50 bra 	$L__BB0_6;
	add.s32 	%r93, %r91, -3;
$L__BB0_24:
	setp.eq.s32 	%p51, %r9, 0;
	@%p51 bra 	$L__BB0_45;
	add.s32 	%r69, %r9, -1;
	setp.lt.u32 	%p52, %r69, 3;
	@%p52 bra 	$L__BB0_35;
	add.s32 	%r31, %r93, %r3;
	setp.gt.s32 	%p53, %r31, -1;
	setp.lt.s32 	%p54, %r31, %r39;
	and.pred  	%p55, %p53, %p54;
	and.pred  	%p57, %p1, %p55;
	add.s32 	%r70, %r31, %r12;
	mul.wide.s32 	%rd14, %r70, 4;
	add.s64 	%rd5, %rd2, %rd14;
	add.s32 	%r71, %r14, %r93;
	mul.wide.s32 	%rd15, %r71, 4;
	add.s64 	%rd6, %rd1, %rd15;
	not.pred 	%p58, %p57;
	@%p58 bra 	$L__BB0_28;
	ld.global.f32 	%f61, [%rd5];
	ld.global.f32 	%f62, [%rd6];
	fma.rn.f32 	%f99, %f61, %f62, %f99;
$L__BB0_28:
	add.s32 	%r72, %r31, 1;
	setp.gt.s32 	%p59, %r72, -1;
	setp.lt.s32 	%p60, %r72, %r39;
	and.pred  	%p61, %p59, %p60;
	and.pred  	%p62, %p1, %p61;
	not.pred 	%p63, %p62;
	@%p63 bra 	$L__BB0_30;
	ld.global.f32 	%f63, [%rd5+4];
	ld.global.f32 	%f64, [%rd6+4];
	fma.rn.f32 	%f99, %f63, %f64, %f99;
$L__BB0_30:
	add.s32 	%r73, %r31, 2;
	setp.gt.s32 	%p64, %r73, -1;
	setp.lt.s32 	%p65, %r73, %r39;
	and.pred  	%p66, %p64, %p65;
	and.pred  	%p67, %p1, %p66;
	not.pred 	%p68, %p67;
	@%p68 bra 	$L__BB0_32;
	ld.global.f32 	%f65, [%rd5+8];
	ld.global.f32 	%f66, [%rd6+8];
	fma.rn.f32 	%f99, %f65, %f66, %f99;
$L__BB0_32:
	add.s32 	%r74, %r31, 3;
	setp.gt.s32 	%p69, %r74, -1;
	setp.lt.s32 	%p70, %r74, %r39;
	and.pred  	%p71, %p69, %p70;
	and.pred  	%p72, %p1, %p71;
	not.pred 	%p73, %p72;
	@%p73 bra 	$L__BB0_34;
	ld.global.f32 	%f67, [%rd5+12];
	ld.global.f32 	%f68, [%rd6+12];
	fma.rn.f32 	%f99, %f67, %f68, %f99;
$L__BB0_34:
	add.s32 	%r93, %r93, 4;
$L__BB0_35:
	add.s32 	%r77, %r52, 1;
	and.b32  	%r75, %r77, 3;
	setp.eq.s32 	%p74, %r75, 0;
	@%p74 bra 	$L__BB0_45;
	setp.eq.s32 	%p75, %r75, 1;
	@%p75 bra 	$L__BB0_42;
	add.s32 	%r34, %r93, %r3;
	setp.gt.s32 	%p76, %r34, -1;
	setp.lt.s32 	%p77, %r34, %r39;
	and.pred  	%p78, %p76, %p77;
	and.pred  	%p80, %p1, %p78;
	add.s32 	%r78, %r34, %r12;
	mul.wide.s32 	%rd16, %r78, 4;
	add.s64 	%rd7, %rd2, %rd16;
	add.s32 	%r79, %r14, %r93;
	mul.wide.s32 	%rd17, %r79, 4;
	add.s64 	%rd8, %rd1, %rd17;
	not.pred 	%p81, %p80;
	@%p81 bra 	$L__BB0_39;
	ld.global.f32 	%f70, [%rd7];
	ld.global.f32 	%f71, [%rd8];
	fma.rn.f32 	%f99, %f70, %f71, %f99;
$L__BB0_39:
	add.s32 	%r80, %r34, 1;
	setp.gt.s32 	%p82, %r80, -1;
	setp.lt.s32 	%p83, %r80, %r39;
	and.pred  	%p84, %p82, %p83;
	and.pred  	%p85, %p1, %p84;
	not.pred 	%p86, %p85;
	@%p86 bra 	$L__BB0_41;
	ld.global.f32 	%f72, [%rd7+4];
	ld.global.f32 	%f73, [%rd8+4];
	fma.rn.f32 	%f99, %f72, %f73, %f99;
$L__BB0_41:
	add.s32 	%r93, %r93, 2;
$L__BB0_42:
	and.b32  	%r82, %r52, 1;
	setp.eq.b32 	%p87, %r82, 1;
	@%p87 bra 	$L__BB0_45;
	add.s32 	%r37, %r93, %r3;
	setp.gt.s32 	%p88, %r37, -1;
	setp.lt.s32 	%p89, %r37, %r39;
	and.pred  	%p90, %p88, %p89;
	and.pred  	%p92, %p1, %p90;
	not.pred 	%p93, %p92;
	@%p93 bra 	$L__BB0_45;
	add.s32 	%r83, %r37, %r12;
	mul.wide.s32 	%rd18, %r83, 4;
	add.s64 	%rd19, %rd2, %rd18;
	ld.global.f32 	%f74, [%rd19];
	add.s32 	%r84, %r14, %r93;
	mul.wide.s32 	%rd20, %r84, 4;
	add.s64 	%rd21, %rd1, %rd20;
	ld.global.f32 	%f75, [%rd21];
	fma.rn.f32 	%f99, %f74, %f75, %f99;
$L__BB0_45:
	add.s32 	%r86, %r11, 1;
	setp.ne.s32 	%p94, %r11, %r6;
	@%p94 bra 	$L__BB0_4;
$L__BB0_46:
	ld.param.u64 	%rd25, [_Z13Convolution2DPfS_S_iiii_param_2];
	mad.lo.s32 	%r85, %r39, %r4, %r3;
	cvta.to.global.u64 	%rd22, %rd25;
	mul.wide.s32 	%rd23, %r85, 4;
	add.s64 	%rd24, %rd22, %rd23;
	st.global.f32 	[%rd24], %f99;
$L__BB0_47:
	ret;

}


// ===== COMPILED SASS (sm_100) =====

	.target	sm_100

	.elftype	@"ET_EXEC"


//--------------------- .note.nv.tkinfo           --------------------------
	.section	.note.nv.tkinfo,"",@"SHT_NOTE"
	.sectionflags	@"SHF_NOTE_NV_TKINFO"
	.tkinfo
        /*0018*/ 	.word	0x00000002
        /*0030*/ 	.string	""
        /*0030*/ 	.string	"ptxas"
        /*0030*/ 	.string	"Cuda compilation tools, release 13.0, V13.0.88"
        /*0030*/ 	.string	"Build cuda_13.0.r13.0/compiler.36424714_0"
        /*0030*/ 	.string	"-arch sm_100 -m 64 "



//--------------------- .note.nv.cuinfo           --------------------------
	.section	.note.nv.cuinfo,"",@"SHT_NOTE"
	.sectionflags	@"SHF_NOTE_NV_CUINFO"
        /*0018*/ 	.short	0x0002
        /*001a*/ 	.short	0x0064
        /*001c*/ 	.short	0x0082
	.zero		2


//--------------------- .nv.info                  --------------------------
	.section	.nv.info,"",@"SHT_CUDA_INFO"
	.align	4


	//----- nvinfo : EIATTR_REGCOUNT
	.align		4
        /*0000*/ 	.byte	0x04, 0x2f
        /*0002*/ 	.short	(.L_1 - .L_0)
	.align		4
.L_0:
        /*0004*/ 	.word	index@(_Z13Convolution2DPfS_S_iiii)
        /*0008*/ 	.word	0x00000020


	//----- nvinfo : EIATTR_FRAME_SIZE
	.align		4
.L_1:
        /*000c*/ 	.byte	0x04, 0x11
        /*000e*/ 	.short	(.L_3 - .L_2)
	.align		4
.L_2:
        /*0010*/ 	.word	index@(_Z13Convolution2DPfS_S_iiii)
        /*0014*/ 	.word	0x00000000


	//----- nvinfo : EIATTR_MIN_STACK_SIZE
	.align		4
.L_3:
        /*0018*/ 	.byte	0x04, 0x12
        /*001a*/ 	.short	(.L_5 - .L_4)
	.align		4
.L_4:
        /*001c*/ 	.word	index@(_Z13Convolution2DPfS_S_iiii)
        /*0020*/ 	.word	0x00000000
.L_5:


//--------------------- .nv.compat                --------------------------
	.section	.nv.compat,"",@"SHT_CUDA_COMPAT_INFO"
	.align	4
        /*0000*/ 	.byte	0x02, 0x09, 0x00, 0x00, 0x02, 0x02, 0x01, 0x00, 0x02, 0x05, 0x05, 0x00, 0x03, 0x07, 0x01, 0x01
        /*0010*/ 	.byte	0x02, 0x03, 0x00, 0x00, 0x02, 0x06, 0x01, 0x00, 0x04, 0x0b, 0x08, 0x00, 0x09, 0x00, 0x00, 0x00
        /*0020*/ 	.byte	0x00, 0x00, 0x00, 0x00


//--------------------- .nv.info._Z13Convolution2DPfS_S_iiii --------------------------
	.section	.nv.info._Z13Convolution2DPfS_S_iiii,"",@"SHT_CUDA_INFO"
	.sectionflags	@""
	.align	4


	//----- nvinfo : EIATTR_CUDA_API_VERSION
	.align		4
        /*0000*/ 	.byte	0x04, 0x37
        /*0002*/ 	.short	(.L_7 - .L_6)
.L_6:
        /*0004*/ 	.word	0x00000082


	//----- nvinfo : EIATTR_KPARAM_INFO
	.align		4
.L_7:
        /*0008*/ 	.byte	0x04, 0x17
        /*000a*/ 	.short	(.L_9 - .L_8)
.L_8:
        /*000c*/ 	.word	0x00000000
        /*0010*/ 	.short	0x0006
        /*0012*/ 	.short	0x0024
        /*0014*/ 	.byte	0x00, 0xf0, 0x11, 0x00


	//----- nvinfo : EIATTR_KPARAM_INFO
	.align		4
.L_9:
        /*0018*/ 	.byte	0x04, 0x17
        /*001a*/ 	.short	(.L_11 - .L_10)
.L_10:
        /*001c*/ 	.word	0x00000000
        /*0020*/ 	.short	0x0005
        /*0022*/ 	.short	0x0020
        /*0024*/ 	.byte	0x00, 0xf0, 0x11, 0x00


	//----- nvinfo : EIATTR_KPARAM_INFO
	.align		4
.L_11:
        /*0028*/ 	.byte	0x04, 0x17
        /*002a*/ 	.short	(.L_13 - .L_12)
.L_12:
        /*002c*/ 	.word	0x00000000
        /*0030*/ 	.short	0x0004
        /*0032*/ 	.short	0x001c
        /*0034*/ 	.byte	0x00, 0xf0, 0x11, 0x00


	//----- nvinfo : EIATTR_KPARAM_INFO
	.align		4
.L_13:
        /*0038*/ 	.byte	0x04, 0x17
        /*003a*/ 	.short	(.L_15 - .L_14)
.L_14:
        /*003c*/ 	.word	0x00000000
        /*0040*/ 	.short	0x0003
        /*0042*/ 	.short	0x0018
        /*0044*/ 	.byte	0x00, 0xf0, 0x11, 0x00


	//----- nvinfo : EIATTR_KPARAM_INFO
	.align		4
.L_15:
        /*0048*/ 	.byte	0x04, 0x17
        /*004a*/ 	.short	(.L_17 - .L_16)
.L_16:
        /*004c*/ 	.word	0x00000000
        /*0050*/ 	.short	0x0002
        /*0052*/ 	.short	0x0010
        /*0054*/ 	.byte	0x00, 0xf5, 0x21, 0x00


	//----- nvinfo : EIATTR_KPARAM_INFO
	.align		4
.L_17:
        /*0058*/ 	.byte	0x04, 0x17
        /*005a*/ 	.short	(.L_19 - .L_18)
.L_18:
        /*005c*/ 	.word	0x00000000
        /*0060*/ 	.short	0x0001
        /*0062*/ 	.short	0x0008
        /*0064*/ 	.byte	0x00, 0xf5, 0x21, 0x00


	//----- nvinfo : EIATTR_KPARAM_INFO
	.align		4
.L_19:
        /*0068*/ 	.byte	0x04, 0x17
        /*006a*/ 	.short	(.L_21 - .L_20)
.L_20:
        /*006c*/ 	.word	0x00000000
        /*0070*/ 	.short	0x0000
        /*0072*/ 	.short	0x0000
        /*0074*/ 	.byte	0x00, 0xf5, 0x21, 0x00


	//----- nvinfo : EIATTR_SPARSE_MMA_MASK
	.align		4
.L_21:
        /*0078*/ 	.byte	0x03, 0x50
        /*007a*/ 	.short	0x0000


	//----- nvinfo : EIATTR_MAXREG_COUNT
	.align		4
        /*007c*/ 	.byte	0x03, 0x1b
        /*007e*/ 	.short	0x00ff


	//----- nvinfo : EIATTR_MERCURY_ISA_VERSION
	.align		4
        /*0080*/ 	.byte	0x03, 0x5f
        /*0082*/ 	.short	0x0101


	//----- nvinfo : EIATTR_VRC_CTA_INIT_COUNT
	.align		4
        /*0084*/ 	.byte	0x02, 0x4a
	.zero		1
	.zero		1


	//----- nvinfo : EIATTR_EXIT_INSTR_OFFSETS
	.align		4
        /*0088*/ 	.byte	0x04, 0x1c
        /*008a*/ 	.short	(.L_23 - .L_22)


	//   ....[0]....
.L_22:
        /*008c*/ 	.word	0x000000d0


	//   ....[1]....
        /*0090*/ 	.word	0x00000d90


	//----- nvinfo : EIATTR_CRS_STACK_SIZE
	.align		4
.L_23:
        /*0094*/ 	.byte	0x04, 0x1e
        /*0096*/ 	.short	(.L_25 - .L_24)
.L_24:
        /*0098*/ 	.word	0x00000000


	//----- nvinfo : EIATTR_CBANK_PARAM_SIZE
	.align		4
.L_25:
        /*009c*/ 	.byte	0x03, 0x19
        /*009e*/ 	.short	0x0028


	//----- nvinfo : EIATTR_PARAM_CBANK
	.align		4
        /*00a0*/ 	.byte	0x04, 0x0a
        /*00a2*/ 	.short	(.L_27 - .L_26)
	.align		4
.L_26:
        /*00a4*/ 	.word	index@(.nv.constant0._Z13Convolution2DPfS_S_iiii)
        /*00a8*/ 	.short	0x0380
        /*00aa*/ 	.short	0x0028


	//----- nvinfo : EIATTR_SW_WAR
	.align		4
.L_27:
        /*00ac*/ 	.byte	0x04, 0x36
        /*00ae*/ 	.short	(.L_29 - .L_28)
.L_28:
        /*00b0*/ 	.word	0x00000008
.L_29:


//--------------------- .nv.callgraph             --------------------------
	.section	.nv.callgraph,"",@"SHT_CUDA_CALLGRAPH"
	.align	4
	.sectionentsize	8
	.align		4
        /*0000*/ 	.word	0x00000000
	.align		4
        /*0004*/ 	.word	0xffffffff
	.align		4
        /*0008*/ 	.word	0x00000000
	.align		4
        /*000c*/ 	.word	0xfffffffe
	.align		4
        /*0010*/ 	.word	0x00000000
	.align		4
        /*0014*/ 	.word	0xfffffffd
	.align		4
        /*0018*/ 	.word	0x00000000
	.align		4
        /*001c*/ 	.word	0xfffffffc


//--------------------- .text._Z13Convolution2DPfS_S_iiii --------------------------
	.section	.text._Z13Convolution2DPfS_S_iiii,"ax",@progbits
	.align	128
        .global         _Z13Convolution2DPfS_S_iiii
        .type           _Z13Convolution2DPfS_S_iiii,@function
        .size           _Z13Convolution2DPfS_S_iiii,(.L_x_9 - _Z13Convolution2DPfS_S_iiii)
        .other          _Z13Convolution2DPfS_S_iiii,@"STO_CUDA_ENTRY STV_DEFAULT"
_Z13Convolution2DPfS_S_iiii:
.text._Z13Convolution2DPfS_S_iiii:
[----:B------:R-:W-:Y:S01]  /*0000*/  LDC R1, c[0x0][0x37c] ;  /* 0x0000df00ff017b82 */ /* 0x000fe20000000800 */
[----:B------:R-:W0:Y:S07]  /*0010*/  S2R R5, SR_TID.Y ;  /* 0x0000000000057919 */ /* 0x000e2e0000002200 */
[----:B------:R-:W1:Y:S01]  /*0020*/  S2UR UR4, SR_CTAID.X ;  /* 0x00000000000479c3 */ /* 0x000e620000002500 */
[----:B------:R-:W1:Y:S01]  /*0030*/  LDCU UR5, c[0x0][0x360] ;  /* 0x00006c00ff0577ac */ /* 0x000e620008000800 */
[----:B------:R-:W2:Y:S01]  /*0040*/  S2R R3, SR_TID.X ;  /* 0x0000000000037919 */ /* 0x000ea20000002100 */
[----:B------:R-:W3:Y:S05]  /*0050*/  LDCU.64 UR8, c[0x0][0x398] ;  /* 0x00007300ff0877ac */ /* 0x000eea0008000a00 */
[----:B------:R-:W0:Y:S08]  /*0060*/  S2UR UR6, SR_CTAID.Y ;  /* 0x00000000000679c3 */ /* 0x000e300000002600 */
[----:B------:R-:W0:Y:S01]  /*0070*/  LDC R6, c[0x0][0x364] ;  /* 0x0000d900ff067b82 */ /* 0x000e220000000800 */
[----:B-1----:R-:W-:-:S06]  /*0080*/  UIMAD UR4, UR4, UR5, URZ ;  /* 0x00000005040472a4 */ /* 0x002fcc000f8e02ff */
[----:B--2---:R-:W-:Y:S02]  /*0090*/  VIADD R7, R3, UR4 ;  /* 0x0000000403077c36 */ /* 0x004fe40008000000 */
[----:B0-----:R-:W-:-:S05]  /*00a0*/  IMAD R6, R6, UR6, R5 ;  /* 0x0000000606067c24 */ /* 0x001fca000f8e0205 */
[----:B---3--:R-:W-:-:S04]  /*00b0*/  ISETP.GE.AND P0, PT, R6, UR9, PT ;  /* 0x0000000906007c0c */ /* 0x008fc8000bf06270 */
[----:B------:R-:W-:-:S13]  /*00c0*/  ISETP.GE.OR P0, PT, R7, UR8, P0 ;  /* 0x0000000807007c0c */ /* 0x000fda0008706670 */
[----:B------:R-:W-:Y:S05]  /*00d0*/  @P0 EXIT ;  /* 0x000000000000094d */ /* 0x000fea0003800000 */
[----:B------:R-:W0:Y:S01]  /*00e0*/  LDCU UR5, c[0x0][0x3a4] ;  /* 0x00007480ff0577ac */ /* 0x000e220008000800 */
[----:B------:R-:W-:Y:S01]  /*00f0*/  IMAD.MOV.U32 R0, RZ, RZ, RZ ;  /* 0x000000ffff007224 */ /* 0x000fe200078e00ff */
[----:B------:R-:W1:Y:S01]  /*0100*/  LDCU.64 UR8, c[0x0][0x358] ;  /* 0x00006b00ff0877ac */ /* 0x000e620008000a00 */
[----:B0-----:R-:W-:-:S04]  /*0110*/  ULEA.HI UR5, UR5, UR5, URZ, 0x1 ;  /* 0x0000000505057291 */ /* 0x001fc8000f8f08ff */
[----:B------:R-:W-:-:S04]  /*0120*/  USHF.R.S32.HI UR5, URZ, 0x1, UR5 ;  /* 0x00000001ff057899 */ /* 0x000fc80008011405 */
[----:B------:R-:W-:-:S04]  /*0130*/  UIADD3 UR6, UPT, UPT, -UR5, URZ, URZ ;  /* 0x000000ff05067290 */ /* 0x000fc8000fffe1ff */
[----:B------:R-:W-:-:S09]  /*0140*/  UISETP.GT.AND UP0, UPT, UR6, UR5, UPT ;  /* 0x000000050600728c */ /* 0x000fd2000bf04270 */
[----:B-1----:R-:W-:Y:S05]  /*0150*/  BRA.U UP0, `(.L_x_0) ;  /* 0x0000000900f87547 */ /* 0x002fea000b800000 */
[----:B------:R-:W0:Y:S02]  /*0160*/  LDC R8, c[0x0][0x3a0] ;  /* 0x0000e800ff087b82 */ /* 0x000e240000000800 */
[----:B0-----:R-:W-:-:S04]  /*0170*/  LEA.HI R8, R8, R8, RZ, 0x1 ;  /* 0x0000000808087211 */ /* 0x001fc800078f08ff */
[----:B------:R-:W-:-:S05]  /*0180*/  SHF.R.S32.HI R8, RZ, 0x1, R8 ;  /* 0x00000001ff087819 */ /* 0x000fca0000011408 */
[----:B------:R-:W-:-:S05]  /*0190*/  IMAD.MOV R9, RZ, RZ, -R8 ;  /* 0x000000ffff097224 */ /* 0x000fca00078e0a08 */
[----:B------:R-:W-:-:S13]  /*01a0*/  ISETP.GE.AND P0, PT, R8, R9, PT ;  /* 0x000000090800720c */ /* 0x000fda0003f06270 */
[----:B------:R-:W-:Y:S05]  /*01b0*/  @!P0 BRA `(.L_x_0) ;  /* 0x0000000800e08947 */ /* 0x000fea0003800000 */
[--C-:B------:R-:W-:Y:S01]  /*01c0*/  IMAD.IADD R20, R8, 0x1, R8.reuse ;  /* 0x0000000108147824 */ /* 0x100fe200078e0208 */
[----:B------:R-:W-:Y:S01]  /*01d0*/  IADD3 R10, PT, PT, R3, UR4, -R8 ;  /* 0x00000004030a7c10 */ /* 0x000fe2000fffe808 */
[----:B------:R-:W-:Y:S02]  /*01e0*/  IMAD.MOV.U32 R0, RZ, RZ, RZ ;  /* 0x000000ffff007224 */ /* 0x000fe400078e00ff */
[----:B------:R-:W-:-:S05]  /*01f0*/  VIADD R11, R20, 0x1 ;  /* 0x00000001140b7836 */ /* 0x000fca0000000000 */
[----:B------:R-:W-:-:S07]  /*0200*/  LOP3.LUT R11, R11, 0x7, RZ, 0xc0, !PT ;  /* 0x000000070b0b7812 */ /* 0x000fce00078ec0ff */
.L_x_7:
[----:B------:R-:W0:Y:S01]  /*0210*/  LDCU UR10, c[0x0][0x39c] ;  /* 0x00007380ff0a77ac */ /* 0x000e220008000800 */
[----:B------:R-:W1:Y:S01]  /*0220*/  LDC R2, c[0x0][0x3a0] ;  /* 0x0000e800ff027b82 */ /* 0x000e620000000800 */
[----:B------:R-:W-:Y:S01]  /*0230*/  VIADD R13, R6, UR6 ;  /* 0x00000006060d7c36 */ /* 0x000fe20008000000 */
[----:B------:R-:W-:Y:S01]  /*0240*/  ISETP.GE.U32.AND P1, PT, R20, 0x7, PT ;  /* 0x000000071400780c */ /* 0x000fe20003f26070 */
[----:B------:R-:W-:Y:S01]  /*0250*/  UMOV UR7, UR6 ;  /* 0x0000000600077c82 */ /* 0x000fe20008000000 */
[----:B------:R-:W-:Y:S01]  /*0260*/  MOV R16, R9 ;  /* 0x0000000900107202 */ /* 0x000fe20000000f00 */
[----:B------:R-:W-:Y:S01]  /*0270*/  UISETP.NE.AND UP0, UPT, UR7, UR5, UPT ;  /* 0x000000050700728c */ /* 0x000fe2000bf05270 */
[C---:B0-----:R-:W-:Y:S01]  /*0280*/  ISETP.GE.AND P0, PT, R13.reuse, UR10, PT ;  /* 0x0000000a0d007c0c */ /* 0x041fe2000bf06270 */
[----:B------:R-:W-:Y:S02]  /*0290*/  UIADD3 UR10, UPT, UPT, UR5, UR6, URZ ;  /* 0x00000006050a7290 */ /* 0x000fe4000fffe0ff */
[----:B------:R-:W-:Y:S01]  /*02a0*/  UIADD3 UR6, UPT, UPT, UR6, 0x1, URZ ;  /* 0x0000000106067890 */ /* 0x000fe2000fffe0ff */
[----:B------:R-:W-:-:S03]  /*02b0*/  ISETP.GT.AND P0, PT, R13, -0x1, !P0 ;  /* 0xffffffff0d00780c */ /* 0x000fc60004704270 */
[----:B-1----:R-:W-:Y:S02]  /*02c0*/  IMAD R12, R2, UR10, R8 ;  /* 0x0000000a020c7c24 */ /* 0x002fe4000f8e0208 */
[----:B------:R-:W-:Y:S08]  /*02d0*/  @!P1 BRA `(.L_x_1) ;  /* 0x0000000400349947 */ /* 0x000ff00003800000 */
[----:B------:R-:W0:Y:S01]  /*02e0*/  LDCU UR7, c[0x0][0x398] ;  /* 0x00007300ff0777ac */ /* 0x000e220008000800 */
[----:B------:R-:W-:Y:S01]  /*02f0*/  VIADD R18, R20, 0x1 ;  /* 0x0000000114127836 */ /* 0x000fe20000000000 */
[C---:B------:R-:W-:Y:S01]  /*0300*/  IADD3 R16, PT, PT, -R8.reuse, 0x3, RZ ;  /* 0x0000000308107810 */ /* 0x040fe20007ffe1ff */
[----:B------:R-:W-:Y:S01]  /*0310*/  IMAD.IADD R17, R8, 0x1, -R8 ;  /* 0x0000000108117824 */ /* 0x000fe200078e0a08 */
[----:B------:R-:W1:Y:S01]  /*0320*/  LDCU UR11, c[0x0][0x398] ;  /* 0x00007300ff0b77ac */ /* 0x000e620008000800 */
[----:B------:R-:W-:Y:S01]  /*0330*/  IMAD.MOV.U32 R14, RZ, RZ, R10 ;  /* 0x000000ffff0e7224 */ /* 0x000fe200078e000a */
[----:B------:R-:W-:Y:S01]  /*0340*/  LOP3.LUT R18, R18, 0xfffffff8, RZ, 0xc0, !PT ;  /* 0xfffffff812127812 */ /* 0x000fe200078ec0ff */
[----:B------:R-:W-:-:S04]  /*0350*/  IMAD R17, R2, UR10, R17 ;  /* 0x0000000a02117c24 */ /* 0x000fc8000f8e0211 */
[----:B------:R-:W-:Y:S02]  /*0360*/  IMAD.MOV R18, RZ, RZ, -R18 ;  /* 0x000000ffff127224 */ /* 0x000fe400078e0a12 */
[----:B0-----:R-:W-:-:S07]  /*0370*/  IMAD R15, R13, UR7, R10 ;  /* 0x000000070d0f7c24 */ /* 0x001fce000f8e020a */
.L_x_2:
[----:B------:R-:W0:Y:S01]  /*0380*/  LDC.64 R4, c[0x0][0x380] ;  /* 0x0000e000ff047b82 */ /* 0x000e220000000a00 */
[----:B-1----:R-:W-:-:S04]  /*0390*/  ISETP.GE.AND P2, PT, R14, UR11, PT ;  /* 0x0000000b0e007c0c */ /* 0x002fc8000bf46270 */
[----:B------:R-:W-:-:S03]  /*03a0*/  ISETP.GT.AND P2, PT, R14, -0x1, !P2 ;  /* 0xffffffff0e00780c */ /* 0x000fc60005744270 */
[----:B------:R-:W1:Y:S01]  /*03b0*/  LDC.64 R2, c[0x0][0x388] ;  /* 0x0000e200ff027b82 */ /* 0x000e620000000a00 */
[----:B------:R-:W-:Y:S01]  /*03c0*/  PLOP3.LUT P2, PT, P0, P2, PT, 0x80, 0x8 ;  /* 0x000000000008781c */ /* 0x000fe20000745070 */
[----:B0-----:R-:W-:-:S12]  /*03d0*/  IMAD.WIDE R4, R15, 0x4, R4 ;  /* 0x000000040f047825 */ /* 0x001fd800078e0204 */
[----:B------:R-:W2:Y:S01]  /*03e0*/  @P2 LDG.E R25, desc[UR8][R4.64] ;  /* 0x0000000804192981 */ /* 0x000ea2000c1e1900 */
[----:B-1----:R-:W-:-:S05]  /*03f0*/  IMAD.WIDE R2, R17, 0x4, R2 ;  /* 0x0000000411027825 */ /* 0x002fca00078e0202 */
[----:B------:R-:W2:Y:S01]  /*0400*/  @P2 LDG.E R24, desc[UR8][R2.64] ;  /* 0x0000000802182981 */ /* 0x000ea2000c1e1900 */
[----:B------:R-:W-:-:S05]  /*0410*/  VIADD R19, R14, 0x1 ;  /* 0x000000010e137836 */ /* 0x000fca0000000000 */
[----:B------:R-:W-:-:S04]  /*0420*/  ISETP.GE.AND P3, PT, R19, UR11, PT ;  /* 0x0000000b13007c0c */ /* 0x000fc8000bf66270 */
[----:B------:R-:W-:-:S04]  /*0430*/  ISETP.GT.AND P3, PT, R19, -0x1, !P3 ;  /* 0xffffffff1300780c */ /* 0x000fc80005f64270 */
[----:B------:R-:W-:Y:S01]  /*0440*/  PLOP3.LUT P3, PT, P0, P3, PT, 0x80, 0x8 ;  /* 0x000000000008781c */ /* 0x000fe20000767070 */
[C---:B------:R-:W-:Y:S01]  /*0450*/  VIADD R19, R14.reuse, 0x2 ;  /* 0x000000020e137836 */ /* 0x040fe20000000000 */
[----:B------:R-:W-:-:S04]  /*0460*/  IADD3 R21, PT, PT, R14, 0x3, RZ ;  /* 0x000000030e157810 */ /* 0x000fc80007ffe0ff */
[----:B------:R-:W-:-:S07]  /*0470*/  ISETP.GE.AND P1, PT, R19, UR11, PT ;  /* 0x0000000b13007c0c */ /* 0x000fce000bf26270 */
[----:B------:R-:W3:Y:S04]  /*0480*/  @P3 LDG.E R23, desc[UR8][R4.64+0x4] ;  /* 0x0000040804173981 */ /* 0x000ee8000c1e1900 */
[----:B------:R-:W3:Y:S01]  /*0490*/  @P3 LDG.E R22, desc[UR8][R2.64+0x4] ;  /* 0x0000040802163981 */ /* 0x000ee2000c1e1900 */
[----:B------:R-:W-:Y:S02]  /*04a0*/  ISETP.GT.AND P1, PT, R19, -0x1, !P1 ;  /* 0xffffffff1300780c */ /* 0x000fe40004f24270 */
[C---:B------:R-:W-:Y:S02]  /*04b0*/  ISETP.GE.AND P4, PT, R21.reuse, UR11, PT ;  /* 0x0000000b15007c0c */ /* 0x040fe4000bf86270 */
[----:B------:R-:W-:Y:S02]  /*04c0*/  PLOP3.LUT P1, PT, P0, P1, PT, 0x80, 0x8 ;  /* 0x000000000008781c */ /* 0x000fe40000723070 */
[----:B------:R-:W-:-:S04]  /*04d0*/  ISETP.GT.AND P4, PT, R21, -0x1, !P4 ;  /* 0xffffffff1500780c */ /* 0x000fc80006784270 */
[----:B------:R-:W-:-:S07]  /*04e0*/  PLOP3.LUT P4, PT, P0, P4, PT, 0x80, 0x8 ;  /* 0x000000000008781c */ /* 0x000fce0000789070 */
[----:B------:R-:W4:Y:S04]  /*04f0*/  @P1 LDG.E R21, desc[UR8][R4.64+0x8] ;  /* 0x0000080804151981 */ /* 0x000f28000c1e1900 */
[----:B------:R-:W4:Y:S04]  /*0500*/  @P1 LDG.E R19, desc[UR8][R2.64+0x8] ;  /* 0x0000080802131981 */ /* 0x000f28000c1e1900 */
[----:B------:R-:W5:Y:S01]  /*0510*/  @P4 LDG.E R27, desc[UR8][R4.64+0xc] ;  /* 0x00000c08041b4981 */ /* 0x000f62000c1e1900 */
[----:B--2---:R-:W-:-:S03]  /*0520*/  @P2 FFMA R0, R25, R24, R0 ;  /* 0x0000001819002223 */ /* 0x004fc60000000000 */
[----:B------:R-:W5:Y:S01]  /*0530*/  @P4 LDG.E R25, desc[UR8][R2.64+0xc] ;  /* 0x00000c0802194981 */ /* 0x000f62000c1e1900 */
[C---:B------:R-:W-:Y:S02]  /*0540*/  VIADD R24, R14.reuse, 0x4 ;  /* 0x000000040e187836 */ /* 0x040fe40000000000 */
[----:B---3--:R-:W-:Y:S01]  /*0550*/  @P3 FFMA R0, R23, R22, R0 ;  /* 0x0000001617003223 */ /* 0x008fe20000000000 */
[----:B------:R-:W-:Y:S02]  /*0560*/  VIADD R22, R14, 0x5 ;  /* 0x000000050e167836 */ /* 0x000fe40000000000 */
[----:B------:R-:W-:Y:S01]  /*0570*/  ISETP.GE.AND P3, PT, R24, UR11, PT ;  /* 0x0000000b18007c0c */ /* 0x000fe2000bf66270 */
[----:B------:R-:W-:Y:S02]  /*0580*/  VIADD R23, R14, 0x6 ;  /* 0x000000060e177836 */ /* 0x000fe40000000000 */
[----:B------:R-:W-:Y:S02]  /*0590*/  ISETP.GE.AND P5, PT, R22, UR11, PT ;  /* 0x0000000b16007c0c */ /* 0x000fe4000bfa6270 */
[----:B------:R-:W-:-:S02]  /*05a0*/  ISETP.GT.AND P3, PT, R24, -0x1, !P3 ;  /* 0xffffffff1800780c */ /* 0x000fc40005f64270 */
[----:B------:R-:W-:Y:S01]  /*05b0*/  ISETP.GT.AND P5, PT, R22, -0x1, !P5 ;  /* 0xffffffff1600780c */ /* 0x000fe20006fa4270 */
[----:B------:R-:W-:Y:S01]  /*05c0*/  VIADD R22, R14, 0x7 ;  /* 0x000000070e167836 */ /* 0x000fe20000000000 */
[C---:B------:R-:W-:Y:S02]  /*05d0*/  ISETP.GE.AND P2, PT, R23.reuse, UR11, PT ;  /* 0x0000000b17007c0c */ /* 0x040fe4000bf46270 */
[----:B------:R-:W-:Y:S02]  /*05e0*/  PLOP3.LUT P3, PT, P0, P3, PT, 0x80, 0x8 ;  /* 0x000000000008781c */ /* 0x000fe40000767070 */
[----:B------:R-:W-:Y:S02]  /*05f0*/  ISETP.GT.AND P2, PT, R23, -0x1, !P2 ;  /* 0xffffffff1700780c */ /* 0x000fe40005744270 */
[----:B------:R-:W-:Y:S02]  /*0600*/  ISETP.GE.AND P6, PT, R22, UR11, PT ;  /* 0x0000000b16007c0c */ /* 0x000fe4000bfc6270 */
[----:B------:R-:W-:-:S02]  /*0610*/  PLOP3.LUT P5, PT, P0, P5, PT, 0x80, 0x8 ;  /* 0x000000000008781c */ /* 0x000fc400007ab070 */
[----:B------:R-:W-:Y:S02]  /*0620*/  ISETP.GT.AND P6, PT, R22, -0x1, !P6 ;  /* 0xffffffff1600780c */ /* 0x000fe400077c4270 */
[----:B------:R-:W-:Y:S02]  /*0630*/  PLOP3.LUT P2, PT, P0, P2, PT, 0x80, 0x8 ;  /* 0x000000000008781c */ /* 0x000fe40000745070 */
[----:B------:R-:W-:Y:S01]  /*0640*/  PLOP3.LUT P6, PT, P0, P6, PT, 0x80, 0x8 ;  /* 0x000000000008781c */ /* 0x000fe200007cd070 */
[----:B------:R-:W2:Y:S01]  /*0650*/  @P3 LDG.E R29, desc[UR8][R4.64+0x10] ;  /* 0x00001008041d3981 */ /* 0x000ea2000c1e1900 */
[----:B----4-:R-:W-:-:S03]  /*0660*/  @P1 FFMA R0, R21, R19, R0 ;  /* 0x0000001315001223 */ /* 0x010fc60000000000 */
[----:B------:R-:W2:Y:S04]  /*0670*/  @P3 LDG.E R23, desc[UR8][R2.64+0x10] ;  /* 0x0000100802173981 */ /* 0x000ea8000c1e1900 */
[----:B------:R-:W3:Y:S04]  /*0680*/  @P5 LDG.E R19, desc[UR8][R4.64+0x14] ;  /* 0x0000140804135981 */ /* 0x000ee8000c1e1900 */
[----:B------:R-:W3:Y:S04]  /*0690*/  @P5 LDG.E R21, desc[UR8][R2.64+0x14] ;  /* 0x0000140802155981 */ /* 0x000ee8000c1e1900 */
[----:B------:R-:W4:Y:S04]  /*06a0*/  @P2 LDG.E R22, desc[UR8][R2.64+0x18] ;  /* 0x0000180802162981 */ /* 0x000f28000c1e1900 */
[----:B------:R-:W4:Y:S01]  /*06b0*/  @P6 LDG.E R24, desc[UR8][R2.64+0x1c] ;  /* 0x00001c0802186981 */ /* 0x000f22000c1e1900 */
[----:B-----5:R-:W-:-:S03]  /*06c0*/  @P4 FFMA R0, R27, R25, R0 ;  /* 0x000000191b004223 */ /* 0x020fc60000000000 */
[----:B------:R-:W4:Y:S04]  /*06d0*/  @P2 LDG.E R25, desc[UR8][R4.64+0x18] ;  /* 0x0000180804192981 */ /* 0x000f28000c1e1900 */
[----:B------:R-:W5:Y:S01]  /*06e0*/  @P6 LDG.E R27, desc[UR8][R4.64+0x1c] ;  /* 0x00001c08041b6981 */ /* 0x000f62000c1e1900 */
[----:B------:R-:W-:-:S05]  /*06f0*/  VIADD R18, R18, 0x8 ;  /* 0x0000000812127836 */ /* 0x000fca0000000000 */
[----:B------:R-:W-:Y:S01]  /*0700*/  ISETP.NE.AND P1, PT, R18, RZ, PT ;  /* 0x000000ff1200720c */ /* 0x000fe20003f25270 */
[----:B------:R-:W-:Y:S01]  /*0710*/  VIADD R16, R16, 0x8 ;  /* 0x0000000810107836 */ /* 0x000fe20000000000 */
[----:B------:R-:W-:Y:S01]  /*0720*/  IADD3 R14, PT, PT, R14, 0x8, RZ ;  /* 0x000000080e0e7810 */ /* 0x000fe20007ffe0ff */
[----:B------:R-:W-:Y:S02]  /*0730*/  VIADD R15, R15, 0x8 ;  /* 0x000000080f0f7836 */ /* 0x000fe40000000000 */
[----:B------:R-:W-:Y:S02]  /*0740*/  VIADD R17, R17, 0x8 ;  /* 0x0000000811117836 */ /* 0x000fe40000000000 */
[----:B--2---:R-:W-:-:S04]  /*0750*/  @P3 FFMA R0, R29, R23, R0 ;  /* 0x000000171d003223 */ /* 0x004fc80000000000 */
[----:B---3--:R-:W-:-:S04]  /*0760*/  @P5 FFMA R0, R19, R21, R0 ;  /* 0x0000001513005223 */ /* 0x008fc80000000000 */
[----:B----4-:R-:W-:-:S04]  /*0770*/  @P2 FFMA R0, R25, R22, R0 ;  /* 0x0000001619002223 */ /* 0x010fc80000000000 */
[----:B-----5:R-:W-:Y:S01]  /*0780*/  @P6 FFMA R0, R27, R24, R0 ;  /* 0x000000181b006223 */ /* 0x020fe20000000000 */
[----:B------:R-:W-:Y:S06]  /*0790*/  @P1 BRA `(.L_x_2) ;  /* 0xfffffff800f81947 */ /* 0x000fec000383ffff */
[----:B------:R-:W-:-:S07]  /*07a0*/  VIADD R16, R16, 0xfffffffd ;  /* 0xfffffffd10107836 */ /* 0x000fce0000000000 */
.L_x_1:
[----:B------:R-:W-:-:S13]  /*07b0*/  ISETP.NE.AND P1, PT, R11, RZ, PT ;  /* 0x000000ff0b00720c */ /* 0x000fda0003f25270 */
[----:B------:R-:W-:Y:S05]  /*07c0*/  @!P1 BRA `(.L_x_3) ;  /* 0x0000000400589947 */ /* 0x000fea0003800000 */
[----:B------:R-:W-:Y:S02]  /*07d0*/  VIADD R2, R11, 0xffffffff ;  /* 0xffffffff0b027836 */ /* 0x000fe40000000000 */
[----:B------:R-:W-:-:S03]  /*07e0*/  VIADD R14, R20, 0x1 ;  /* 0x00000001140e7836 */ /* 0x000fc60000000000 */
[----:B------:R-:W-:Y:S02]  /*07f0*/  ISETP.GE.U32.AND P1, PT, R2, 0x3, PT ;  /* 0x000000030200780c */ /* 0x000fe40003f26070 */
[----:B------:R-:W-:-:S11]  /*0800*/  LOP3.LUT P4, R14, R14, 0x3, RZ, 0xc0, !PT ;  /* 0x000000030e0e7812 */ /* 0x000fd6000788c0ff */
[----:B------:R-:W-:Y:S05]  /*0810*/  @!P1 BRA `(.L_x_4) ;  /* 0x0000000000909947 */ /* 0x000fea0003800000 */
[----:B------:R-:W0:Y:S01]  /*0820*/  LDCU UR7, c[0x0][0x398] ;  /* 0x00007300ff0777ac */ /* 0x000e220008000800 */
[----:B------:R-:W1:Y:S01]  /*0830*/  LDC.64 R4, c[0x0][0x380] ;  /* 0x0000e000ff047b82 */ /* 0x000e620000000a00 */
[----:B------:R-:W-:-:S04]  /*0840*/  IMAD.IADD R18, R7, 0x1, R16 ;  /* 0x0000000107127824 */ /* 0x000fc800078e0210 */
[C---:B------:R-:W-:Y:S01]  /*0850*/  VIADD R17, R18.reuse, 0x2 ;  /* 0x0000000212117836 */ /* 0x040fe20000000000 */
[C---:B------:R-:W-:Y:S01]  /*0860*/  IADD3 R15, PT, PT, R18.reuse, 0x1, RZ ;  /* 0x00000001120f7810 */ /* 0x040fe20007ffe0ff */
[C---:B------:R-:W-:Y:S01]  /*0870*/  VIADD R19, R18.reuse, 0x3 ;  /* 0x0000000312137836 */ /* 0x040fe20000000000 */
[----:B------:R-:W2:Y:S01]  /*0880*/  LDC.64 R2, c[0x0][0x388] ;  /* 0x0000e200ff027b82 */ /* 0x000ea20000000a00 */
[C---:B0-----:R-:W-:Y:S02]  /*0890*/  ISETP.GE.AND P1, PT, R18.reuse, UR7, PT ;  /* 0x0000000712007c0c */ /* 0x041fe4000bf26270 */
[----:B------:R-:W-:Y:S02]  /*08a0*/  ISETP.GE.AND P3, PT, R15, UR7, PT ;  /* 0x000000070f007c0c */ /* 0x000fe4000bf66270 */
[----:B------:R-:W-:Y:S02]  /*08b0*/  ISETP.GT.AND P1, PT, R18, -0x1, !P1 ;  /* 0xffffffff1200780c */ /* 0x000fe40004f24270 */
[----:B------:R-:W-:-:S02]  /*08c0*/  ISETP.GE.AND P2, PT, R17, UR7, PT ;  /* 0x0000000711007c0c */ /* 0x000fc4000bf46270 */
[----:B------:R-:W-:Y:S01]  /*08d0*/  ISETP.GT.AND P3, PT, R15, -0x1, !P3 ;  /* 0xffffffff0f00780c */ /* 0x000fe20005f64270 */
[----:B------:R-:W-:Y:S01]  /*08e0*/  IMAD R15, R13, UR7, R18 ;  /* 0x000000070d0f7c24 */ /* 0x000fe2000f8e0212 */
[----:B------:R-:W-:Y:S02]  /*08f0*/  PLOP3.LUT P1, PT, P0, P1, PT, 0x80, 0x8 ;  /* 0x000000000008781c */ /* 0x000fe40000723070 */
[----:B------:R-:W-:Y:S01]  /*0900*/  ISETP.GT.AND P2, PT, R17, -0x1, !P2 ;  /* 0xffffffff1100780c */ /* 0x000fe20005744270 */
[----:B------:R-:W-:Y:S01]  /*0910*/  IMAD.IADD R17, R12, 0x1, R16 ;  /* 0x000000010c117824 */ /* 0x000fe200078e0210 */
[----:B------:R-:W-:Y:S01]  /*0920*/  ISETP.GE.AND P5, PT, R19, UR7, PT ;  /* 0x0000000713007c0c */ /* 0x000fe2000bfa6270 */
[----:B-1----:R-:W-:Y:S01]  /*0930*/  IMAD.WIDE R4, R15, 0x4, R4 ;  /* 0x000000040f047825 */ /* 0x002fe200078e0204 */
[----:B------:R-:W-:Y:S02]  /*0940*/  PLOP3.LUT P3, PT, P0, P3, PT, 0x80, 0x8 ;  /* 0x000000000008781c */ /* 0x000fe40000767070 */
[----:B------:R-:W-:Y:S01]  /*0950*/  ISETP.GT.AND P5, PT, R19, -0x1, !P5 ;  /* 0xffffffff1300780c */ /* 0x000fe20006fa4270 */
[----:B--2---:R-:W-:Y:S01]  /*0960*/  IMAD.WIDE R2, R17, 0x4, R2 ;  /* 0x0000000411027825 */ /* 0x004fe200078e0202 */
[----:B------:R-:W-:-:S02]  /*0970*/  PLOP3.LUT P2, PT, P0, P2, PT, 0x80, 0x8 ;  /* 0x000000000008781c */ /* 0x000fc40000745070 */
[----:B------:R-:W-:Y:S01]  /*0980*/  PLOP3.LUT P5, PT, P0, P5, PT, 0x80, 0x8 ;  /* 0x000000000008781c */ /* 0x000fe200007ab070 */
[----:B------:R-:W2:Y:S04]  /*0990*/  @P1 LDG.E R15, desc[UR8][R4.64] ;  /* 0x00000008040f1981 */ /* 0x000ea8000c1e1900 */
[----:B------:R-:W2:Y:S04]  /*09a0*/  @P1 LDG.E R17, desc[UR8][R2.64] ;  /* 0x0000000802111981 */ /* 0x000ea8000c1e1900 */
[----:B------:R-:W3:Y:S04]  /*09b0*/  @P3 LDG.E R19, desc[UR8][R4.64+0x4] ;  /* 0x0000040804133981 */ /* 0x000ee8000c1e1900 */
[----:B------:R-:W3:Y:S04]  /*09c0*/  @P3 LDG.E R18, desc[UR8][R2.64+0x4] ;  /* 0x0000040802123981 */ /* 0x000ee8000c1e1900 */
[----:B------:R-:W4:Y:S04]  /*09d0*/  @P2 LDG.E R21, desc[UR8][R4.64+0x8] ;  /* 0x0000080804152981 */ /* 0x000f28000c1e1900 */
[----:B------:R-:W4:Y:S04]  /*09e0*/  @P2 LDG.E R22, desc[UR8][R2.64+0x8] ;  /* 0x0000080802162981 */ /* 0x000f28000c1e1900 */
[----:B------:R-:W5:Y:S04]  /*09f0*/  @P5 LDG.E R23, desc[UR8][R4.64+0xc] ;  /* 0x00000c0804175981 */ /* 0x000f68000c1e1900 */
[----:B------:R-:W5:Y:S01]  /*0a00*/  @P5 LDG.E R24, desc[UR8][R2.64+0xc] ;  /* 0x00000c0802185981 */ /* 0x000f62000c1e1900 */
[----:B------:R-:W-:-:S02]  /*0a10*/  VIADD R16, R16, 0x4 ;  /* 0x0000000410107836 */ /* 0x000fc40000000000 */
[----:B--2---:R-:W-:-:S04]  /*0a20*/  @P1 FFMA R0, R15, R17, R0 ;  /* 0x000000110f001223 */ /* 0x004fc80000000000 */
[----:B---3--:R-:W-:-:S04]  /*0a30*/  @P3 FFMA R0, R19, R18, R0 ;  /* 0x0000001213003223 */ /* 0x008fc80000000000 */
[----:B----4-:R-:W-:-:S04]  /*0a40*/  @P2 FFMA R0, R21, R22, R0 ;  /* 0x0000001615002223 */ /* 0x010fc80000000000 */
[----:B-----5:R-:W-:-:S07]  /*0a50*/  @P5 FFMA R0, R23, R24, R0 ;  /* 0x0000001817005223 */ /* 0x020fce0000000000 */
.L_x_4:
[----:B------:R-:W-:Y:S05]  /*0a60*/  @!P4 BRA `(.L_x_3) ;  /* 0x0000000000b0c947 */ /* 0x000fea0003800000 */
[----:B------:R-:W-:Y:S02]  /*0a70*/  ISETP.NE.AND P1, PT, R14, 0x1, PT ;  /* 0x000000010e00780c */ /* 0x000fe40003f25270 */
[----:B------:R-:W-:-:S04]  /*0a80*/  LOP3.LUT R2, R20, 0x1, RZ, 0xc0, !PT ;  /* 0x0000000114027812 */ /* 0x000fc800078ec0ff */
[----:B------:R-:W-:-:S07]  /*0a90*/  ISETP.NE.U32.AND P3, PT, R2, 0x1, PT ;  /* 0x000000010200780c */ /* 0x000fce0003f65070 */
[----:B------:R-:W-:Y:S06]  /*0aa0*/  @!P1 BRA `(.L_x_5) ;  /* 0x0000000000589947 */ /* 0x000fec0003800000 */
[----:B------:R-:W0:Y:S01]  /*0ab0*/  LDCU UR7, c[0x0][0x398] ;  /* 0x00007300ff0777ac */ /* 0x000e220008000800 */
[----:B------:R-:W1:Y:S01]  /*0ac0*/  LDC.64 R4, c[0x0][0x380] ;  /* 0x0000e000ff047b82 */ /* 0x000e620000000a00 */
[--C-:B------:R-:W-:Y:S02]  /*0ad0*/  IMAD.IADD R14, R7, 0x1, R16.reuse ;  /* 0x00000001070e7824 */ /* 0x100fe400078e0210 */
[----:B------:R-:W-:-:S03]  /*0ae0*/  IMAD.IADD R17, R12, 0x1, R16 ;  /* 0x000000010c117824 */ /* 0x000fc600078e0210 */
[C---:B------:R-:W-:Y:S02]  /*0af0*/  IADD3 R15, PT, PT, R14.reuse, 0x1, RZ ;  /* 0x000000010e0f7810 */ /* 0x040fe40007ffe0ff */
[----:B------:R-:W2:Y:S01]  /*0b00*/  LDC.64 R2, c[0x0][0x388] ;  /* 0x0000e200ff027b82 */ /* 0x000ea20000000a00 */
[C---:B0-----:R-:W-:Y:S02]  /*0b10*/  ISETP.GE.AND P1, PT, R14.reuse, UR7, PT ;  /* 0x000000070e007c0c */ /* 0x041fe4000bf26270 */
[C---:B------:R-:W-:Y:S02]  /*0b20*/  ISETP.GE.AND P2, PT, R15.reuse, UR7, PT ;  /* 0x000000070f007c0c */ /* 0x040fe4000bf46270 */
[----:B------:R-:W-:Y:S02]  /*0b30*/  ISETP.GT.AND P1, PT, R14, -0x1, !P1 ;  /* 0xffffffff0e00780c */ /* 0x000fe40004f24270 */
[----:B------:R-:W-:Y:S01]  /*0b40*/  ISETP.GT.AND P2, PT, R15, -0x1, !P2 ;  /* 0xffffffff0f00780c */ /* 0x000fe20005744270 */
[----:B------:R-:W-:Y:S01]  /*0b50*/  IMAD R15, R13, UR7, R14 ;  /* 0x000000070d0f7c24 */ /* 0x000fe2000f8e020e */
[----:B------:R-:W-:-:S02]  /*0b60*/  PLOP3.LUT P1, PT, P0, P1, PT, 0x80, 0x8 ;  /* 0x000000000008781c */ /* 0x000fc40000723070 */
[----:B------:R-:W-:Y:S01]  /*0b70*/  PLOP3.LUT P2, PT, P0, P2, PT, 0x80, 0x8 ;  /* 0x000000000008781c */ /* 0x000fe20000745070 */
[----:B-1----:R-:W-:-:S04]  /*0b80*/  IMAD.WIDE R4, R15, 0x4, R4 ;  /* 0x000000040f047825 */ /* 0x002fc800078e0204 */
[----:B--2---:R-:W-:-:S06]  /*0b90*/  IMAD.WIDE R2, R17, 0x4, R2 ;  /* 0x0000000411027825 */ /* 0x004fcc00078e0202 */
[----:B------:R-:W2:Y:S04]  /*0ba0*/  @P1 LDG.E R15, desc[UR8][R4.64] ;  /* 0x00000008040f1981 */ /* 0x000ea8000c1e1900 */
[----:B------:R-:W2:Y:S04]  /*0bb0*/  @P1 LDG.E R14, desc[UR8][R2.64] ;  /* 0x00000008020e1981 */ /* 0x000ea8000c1e1900 */
[----:B------:R-:W3:Y:S04]  /*0bc0*/  @P2 LDG.E R17, desc[UR8][R4.64+0x4] ;  /* 0x0000040804112981 */ /* 0x000ee8000c1e1900 */
[----:B------:R-:W3:Y:S01]  /*0bd0*/  @P2 LDG.E R18, desc[UR8][R2.64+0x4] ;  /* 0x0000040802122981 */ /* 0x000ee2000c1e1900 */
[----:B------:R-:W-:-:S02]  /*0be0*/  VIADD R16, R16, 0x2 ;  /* 0x0000000210107836 */ /* 0x000fc40000000000 */
[----:B--2---:R-:W-:-:S04]  /*0bf0*/  @P1 FFMA R0, R15, R14, R0 ;  /* 0x0000000e0f001223 */ /* 0x004fc80000000000 */
[----:B---3--:R-:W-:-:S07]  /*0c00*/  @P2 FFMA R0, R17, R18, R0 ;  /* 0x0000001211002223 */ /* 0x008fce0000000000 */
.L_x_5:
[----:B------:R-:W-:Y:S05]  /*0c10*/  @!P3 BRA `(.L_x_3) ;  /* 0x000000000044b947 */ /* 0x000fea0003800000 */
[----:B------:R-:W0:Y:S01]  /*0c20*/  LDCU UR7, c[0x0][0x398] ;  /* 0x00007300ff0777ac */ /* 0x000e220008000800 */
[----:B------:R-:W-:Y:S01]  /*0c30*/  IMAD.IADD R14, R7, 0x1, R16 ;  /* 0x00000001070e7824 */ /* 0x000fe200078e0210 */
[----:B------:R-:W-:Y:S04]  /*0c40*/  BSSY.RECONVERGENT B0, `(.L_x_3) ;  /* 0x000000e000007945 */ /* 0x000fe80003800200 */
[----:B0-----:R-:W-:-:S04]  /*0c50*/  ISETP.GE.AND P1, PT, R14, UR7, PT ;  /* 0x000000070e007c0c */ /* 0x001fc8000bf26270 */
[----:B------:R-:W-:-:S04]  /*0c60*/  ISETP.GT.AND P1, PT, R14, -0x1, !P1 ;  /* 0xffffffff0e00780c */ /* 0x000fc80004f24270 */
[----:B------:R-:W-:-:S13]  /*0c70*/  PLOP3.LUT P1, PT, P0, P1, PT, 0x80, 0x8 ;  /* 0x000000000008781c */ /* 0x000fda0000723070 */
[----:B------:R-:W-:Y:S05]  /*0c80*/  @!P1 BRA `(.L_x_6) ;  /* 0x0000000000249947 */ /* 0x000fea0003800000 */
[----:B------:R-:W0:Y:S01]  /*0c90*/  LDC.64 R4, c[0x0][0x380] ;  /* 0x0000e000ff047b82 */ /* 0x000e220000000a00 */
[----:B------:R-:W-:Y:S02]  /*0ca0*/  IMAD R13, R13, UR7, R14 ;  /* 0x000000070d0d7c24 */ /* 0x000fe4000f8e020e */
[----:B------:R-:W-:-:S05]  /*0cb0*/  IMAD.IADD R15, R12, 0x1, R16 ;  /* 0x000000010c0f7824 */ /* 0x000fca00078e0210 */
[----:B------:R-:W1:Y:S01]  /*0cc0*/  LDC.64 R2, c[0x0][0x388] ;  /* 0x0000e200ff027b82 */ /* 0x000e620000000a00 */
[----:B0-----:R-:W-:-:S06]  /*0cd0*/  IMAD.WIDE R4, R13, 0x4, R4 ;  /* 0x000000040d047825 */ /* 0x001fcc00078e0204 */
[----:B------:R-:W2:Y:S01]  /*0ce0*/  LDG.E R5, desc[UR8][R4.64] ;  /* 0x0000000804057981 */ /* 0x000ea2000c1e1900 */
[----:B-1----:R-:W-:-:S06]  /*0cf0*/  IMAD.WIDE R2, R15, 0x4, R2 ;  /* 0x000000040f027825 */ /* 0x002fcc00078e0202 */
[----:B------:R-:W2:Y:S02]  /*0d00*/  LDG.E R2, desc[UR8][R2.64] ;  /* 0x0000000802027981 */ /* 0x000ea4000c1e1900 */
[----:B--2---:R-:W-:-:S07]  /*0d10*/  FFMA R0, R5, R2, R0 ;  /* 0x0000000205007223 */ /* 0x004fce0000000000 */
.L_x_6:
[----:B------:R-:W-:Y:S05]  /*0d20*/  BSYNC.RECONVERGENT B0 ;  /* 0x0000000000007941 */ /* 0x000fea0003800200 */
.L_x_3:
[----:B------:R-:W-:Y:S05]  /*0d30*/  BRA.U UP0, `(.L_x_7) ;  /* 0xfffffff500347547 */ /* 0x000fea000b83ffff */
.L_x_0:
[----:B------:R-:W0:Y:S01]  /*0d40*/  LDC.64 R2, c[0x0][0x390] ;  /* 0x0000e400ff027b82 */ /* 0x000e220000000a00 */
[----:B------:R-:W1:Y:S02]  /*0d50*/  LDCU UR7, c[0x0][0x398] ;  /* 0x00007300ff0777ac */ /* 0x000e640008000800 */
[----:B-1----:R-:W-:-:S04]  /*0d60*/  IMAD R7, R6, UR7, R7 ;  /* 0x0000000706077c24 */ /* 0x002fc8000f8e0207 */
[----:B0-----:R-:W-:-:S05]  /*0d70*/  IMAD.WIDE R2, R7, 0x4, R2 ;  /* 0x0000000407027825 */ /* 0x001fca00078e0202 */
[----:B------:R-:W-:Y:S01]  /*0d80*/  STG.E desc[UR8][R2.64], R0 ;  /* 0x0000000002007986 */ /* 0x000fe2000c101908 */
[----:B------:R-:W-:Y:S05]  /*0d90*/  EXIT ;  /* 0x000000000000794d */ /* 0x000fea0003800000 */
.L_x_8:
[----:B------:R-:W-:-:S00]  /*0da0*/  BRA `(.L_x_8) ;  /* 0xfffffffc00fc7947 */ /* 0x000fc0000383ffff */
[----:B------:R-:W-:-:S00]  /*0db0*/  NOP ;  /* 0x0000000000007918 */ /* 0x000fc00000000000 */
        /* <DEDUP_REMOVED lines=12> */
.L_x_9:


//--------------------- .nv.shared.reserved.0     --------------------------
	.section	.nv.shared.reserved.0,"aw",@nobits
	.weak		__nv_reservedSMEM_offset_0_alias
	.size		__nv_reservedSMEM_offset_0_alias, 0, 64
	.other		__nv_reservedSMEM_offset_0_alias,@"STO_CUDA_RESERVED_SHARED STV_DEFAULT"
__nv_reservedSMEM_offset_0_alias:
	.zero		0
	.zero		64


//--------------------- .nv.constant0._Z13Convolution2DPfS_S_iiii --------------------------
	.section	.nv.constant0._Z13Convolution2DPfS_S_iiii,"a",@progbits
	.sectionflags	@""
	.align	4
.nv.constant0._Z13Convolution2DPfS_S_iiii:
	.zero		936


//--------------------- SYMBOLS --------------------------

	.type		.nv.reservedSmem.offset0,@object
	.size		.nv.reservedSmem.offset0,0x4
